//
// Generated by NVIDIA NVVM Compiler
//
// Compiler Build ID: CL-36424714
// Cuda compilation tools, release 13.0, V13.0.88
// Based on NVVM 20.0.0
//

.version 9.0
.target sm_100
.address_size 64

	// .globl	_Z3addPiS_S_

.visible .entry _Z3addPiS_S_(
	.param .u64 .ptr .align 1 _Z3addPiS_S__param_0,
	.param .u64 .ptr .align 1 _Z3addPiS_S__param_1,
	.param .u64 .ptr .align 1 _Z3addPiS_S__param_2
)
{
	.reg .pred 	%p<2>;
	.reg .b32 	%r<8>;
	.reg .b64 	%rd<11>;

	ld.param.u64 	%rd1, [_Z3addPiS_S__param_0];
	ld.param.u64 	%rd2, [_Z3addPiS_S__param_1];
	ld.param.u64 	%rd3, [_Z3addPiS_S__param_2];
	mov.u32 	%r2, %ctaid.x;
	mov.u32 	%r3, %ntid.x;
	mov.u32 	%r4, %tid.x;
	mad.lo.s32 	%r1, %r2, %r3, %r4;
	setp.gt.s32 	%p1, %r1, 1023;
	@%p1 bra 	$L__BB0_2;
	cvta.to.global.u64 	%rd4, %rd1;
	cvta.to.global.u64 	%rd5, %rd2;
	cvta.to.global.u64 	%rd6, %rd3;
	mul.wide.s32 	%rd7, %r1, 4;
	add.s64 	%rd8, %rd4, %rd7;
	ld.global.u32 	%r5, [%rd8];
	add.s64 	%rd9, %rd5, %rd7;
	ld.global.u32 	%r6, [%rd9];
	add.s32 	%r7, %r6, %r5;
	add.s64 	%rd10, %rd6, %rd7;
	st.global.u32 	[%rd10], %r7;
$L__BB0_2:
	ret;

}


// ===== COMPILED SASS (sm_100) =====

	.target	sm_100

	.elftype	@"ET_EXEC"


//--------------------- .note.nv.tkinfo           --------------------------
	.section	.note.nv.tkinfo,"",@"SHT_NOTE"
	.sectionflags	@"SHF_NOTE_NV_TKINFO"
	.tkinfo
        /*0018*/ 	.word	0x00000002
        /*0030*/ 	.string	""
        /*0030*/ 	.string	"ptxas"
        /*0030*/ 	.string	"Cuda compilation tools, release 13.0, V13.0.88"
        /*0030*/ 	.string	"Build cuda_13.0.r13.0/compiler.36424714_0"
        /*0030*/ 	.string	"-arch sm_100 -m 64 "



//--------------------- .note.nv.cuinfo           --------------------------
	.section	.note.nv.cuinfo,"",@"SHT_NOTE"
	.sectionflags	@"SHF_NOTE_NV_CUINFO"
        /*0018*/ 	.short	0x0002
        /*001a*/ 	.short	0x0064
        /*001c*/ 	.short	0x0082
	.zero		2


//--------------------- .nv.info                  --------------------------
	.section	.nv.info,"",@"SHT_CUDA_INFO"
	.align	4


	//----- nvinfo : EIATTR_REGCOUNT
	.align		4
        /*0000*/ 	.byte	0x04, 0x2f
        /*0002*/ 	.short	(.L_1 - .L_0)
	.align		4
.L_0:
        /*0004*/ 	.word	index@(_Z3addPiS_S_)
        /*0008*/ 	.word	0x0000000c


	//----- nvinfo : EIATTR_FRAME_SIZE
	.align		4
.L_1:
        /*000c*/ 	.byte	0x04, 0x11
        /*000e*/ 	.short	(.L_3 - .L_2)
	.align		4
.L_2:
        /*0010*/ 	.word	index@(_Z3addPiS_S_)
        /*0014*/ 	.word	0x00000000


	//----- nvinfo : EIATTR_MIN_STACK_SIZE
	.align		4
.L_3:
        /*0018*/ 	.byte	0x04, 0x12
        /*001a*/ 	.short	(.L_5 - .L_4)
	.align		4
.L_4:
        /*001c*/ 	.word	index@(_Z3addPiS_S_)
        /*0020*/ 	.word	0x00000000
.L_5:


//--------------------- .nv.compat                --------------------------
	.section	.nv.compat,"",@"SHT_CUDA_COMPAT_INFO"
	.align	4
        /*0000*/ 	.byte	0x02, 0x09, 0x00, 0x00, 0x02, 0x02, 0x01, 0x00, 0x02, 0x05, 0x05, 0x00, 0x03, 0x07, 0x01, 0x01
        /*0010*/ 	.byte	0x02, 0x03, 0x00, 0x00, 0x02, 0x06, 0x01, 0x00, 0x04, 0x0b, 0x08, 0x00, 0x09, 0x00, 0x00, 0x00
        /*0020*/ 	.byte	0x00, 0x00, 0x00, 0x00


//--------------------- .nv.info._Z3addPiS_S_     --------------------------
	.section	.nv.info._Z3addPiS_S_,"",@"SHT_CUDA_INFO"
	.sectionflags	@""
	.align	4


	//----- nvinfo : EIATTR_CUDA_API_VERSION
	.align		4
        /*0000*/ 	.byte	0x04, 0x37
        /*0002*/ 	.short	(.L_7 - .L_6)
.L_6:
        /*0004*/ 	.word	0x00000082


	//----- nvinfo : EIATTR_KPARAM_INFO
	.align		4
.L_7:
        /*0008*/ 	.byte	0x04, 0x17
        /*000a*/ 	.short	(.L_9 - .L_8)
.L_8:
        /*000c*/ 	.word	0x00000000
        /*0010*/ 	.short	0x0002
        /*0012*/ 	.short	0x0010
        /*0014*/ 	.byte	0x00, 0xf5, 0x21, 0x00


	//----- nvinfo : EIATTR_KPARAM_INFO
	.align		4
.L_9:
        /*0018*/ 	.byte	0x04, 0x17
        /*001a*/ 	.short	(.L_11 - .L_10)
.L_10:
        /*001c*/ 	.word	0x00000000
        /*0020*/ 	.short	0x0001
        /*0022*/ 	.short	0x0008
        /*0024*/ 	.byte	0x00, 0xf5, 0x21, 0x00


	//----- nvinfo : EIATTR_KPARAM_INFO
	.align		4
.L_11:
        /*0028*/ 	.byte	0x04, 0x17
        /*002a*/ 	.short	(.L_13 - .L_12)
.L_12:
        /*002c*/ 	.word	0x00000000
        /*0030*/ 	.short	0x0000
        /*0032*/ 	.short	0x0000
        /*0034*/ 	.byte	0x00, 0xf5, 0x21, 0x00


	//----- nvinfo : EIATTR_SPARSE_MMA_MASK
	.align		4
.L_13:
        /*0038*/ 	.byte	0x03, 0x50
        /*003a*/ 	.short	0x0000


	//----- nvinfo : EIATTR_MAXREG_COUNT
	.align		4
        /*003c*/ 	.byte	0x03, 0x1b
        /*003e*/ 	.short	0x00ff


	//----- nvinfo : EIATTR_MERCURY_ISA_VERSION
	.align		4
        /*0040*/ 	.byte	0x03, 0x5f
        /*0042*/ 	.short	0x0101


	//----- nvinfo : EIATTR_VRC_CTA_INIT_COUNT
	.align		4
        /*0044*/ 	.byte	0x02, 0x4a
	.zero		1
	.zero		1


	//----- nvinfo : EIATTR_EXIT_INSTR_OFFSETS
	.align		4
        /*0048*/ 	.byte	0x04, 0x1c
        /*004a*/ 	.short	(.L_15 - .L_14)


	//   ....[0]....
.L_14:
        /*004c*/ 	.word	0x00000060


	//   ....[1]....
        /*0050*/ 	.word	0x00000120


	//----- nvinfo : EIATTR_CBANK_PARAM_SIZE
	.align		4
.L_15:
        /*0054*/ 	.byte	0x03, 0x19
        /*0056*/ 	.short	0x0018


	//----- nvinfo : EIATTR_PARAM_CBANK
	.align		4
        /*0058*/ 	.byte	0x04, 0x0a
        /*005a*/ 	.short	(.L_17 - .L_16)
	.align		4
.L_16:
        /*005c*/ 	.word	index@(.nv.constant0._Z3addPiS_S_)
        /*0060*/ 	.short	0x0380
        /*0062*/ 	.short	0x0018


	//----- nvinfo : EIATTR_SW_WAR
	.align		4
.L_17:
        /*0064*/ 	.byte	0x04, 0x36
        /*0066*/ 	.short	(.L_19 - .L_18)
.L_18:
        /*0068*/ 	.word	0x00000008
.L_19:


//--------------------- .nv.callgraph             --------------------------
	.section	.nv.callgraph,"",@"SHT_CUDA_CALLGRAPH"
	.align	4
	.sectionentsize	8
	.align		4
        /*0000*/ 	.word	0x00000000
	.align		4
        /*0004*/ 	.word	0xffffffff
	.align		4
        /*0008*/ 	.word	0x00000000
	.align		4
        /*000c*/ 	.word	0xfffffffe
	.align		4
        /*0010*/ 	.word	0x00000000
	.align		4
        /*0014*/ 	.word	0xfffffffd
	.align		4
        /*0018*/ 	.word	0x00000000
	.align		4
        /*001c*/ 	.word	0xfffffffc


//--------------------- .text._Z3addPiS_S_        --------------------------
	.section	.text._Z3addPiS_S_,"ax",@progbits
	.align	128
        .global         _Z3addPiS_S_
        .type           _Z3addPiS_S_,@function
        .size           _Z3addPiS_S_,(.L_x_1 - _Z3addPiS_S_)
        .other          _Z3addPiS_S_,@"STO_CUDA_ENTRY STV_DEFAULT"
_Z3addPiS_S_:
.text._Z3addPiS_S_:
[----:B------:R-:W-:Y:S01]  /*0000*/  LDC R1, c[0x0][0x37c] ;  /* 0x0000df00ff017b82 */ /* 0x000fe20000000800 */
[----:B------:R-:W0:Y:S07]  /*0010*/  S2R R0, SR_TID.X ;  /* 0x0000000000007919 */ /* 0x000e2e0000002100 */
[----:B------:R-:W0:Y:S08]  /*0020*/  S2UR UR4, SR_CTAID.X ;  /* 0x00000000000479c3 */ /* 0x000e300000002500 */
[----:B------:R-:W0:Y:S02]  /*0030*/  LDC R9, c[0x0][0x360] ;  /* 0x0000d800ff097b82 */ /* 0x000e240000000800 */
[----:B0-----:R-:W-:-:S05]  /*0040*/  IMAD R9, R9, UR4, R0 ;  /* 0x0000000409097c24 */ /* 0x001fca000f8e0200 */
[----:B------:R-:W-:-:S13]  /*0050*/  ISETP.GT.AND P0, PT, R9, 0x3ff, PT ;  /* 0x000003ff0900780c */ /* 0x000fda0003f04270 */
[----:B------:R-:W-:Y:S05]  /*0060*/  @P0 EXIT ;  /* 0x000000000000094d */ /* 0x000fea0003800000 */
[----:B------:R-:W0:Y:S01]  /*0070*/  LDC.64 R2, c[0x0][0x380] ;  /* 0x0000e000ff027b82 */ /* 0x000e220000000a00 */
[----:B------:R-:W1:Y:S07]  /*0080*/  LDCU.64 UR4, c[0x0][0x358] ;  /* 0x00006b00ff0477ac */ /* 0x000e6e0008000a00 */
[----:B------:R-:W2:Y:S08]  /*0090*/  LDC.64 R4, c[0x0][0x388] ;  /* 0x0000e200ff047b82 */ /* 0x000eb00000000a00 */
[----:B------:R-:W3:Y:S01]  /*00a0*/  LDC.64 R6, c[0x0][0x390] ;  /* 0x0000e400ff067b82 */ /* 0x000ee20000000a00 */
[----:B0-----:R-:W-:-:S06]  /*00b0*/  IMAD.WIDE R2, R9, 0x4, R2 ;  /* 0x0000000409027825 */ /* 0x001fcc00078e0202 */
[----:B-1----:R-:W4:Y:S01]  /*00c0*/  LDG.E R2, desc[UR4][R2.64] ;  /* 0x0000000402027981 */ /* 0x002f22000c1e1900 */
[----:B--2---:R-:W-:-:S06]  /*00d0*/  IMAD.WIDE R4, R9, 0x4, R4 ;  /* 0x0000000409047825 */ /* 0x004fcc00078e0204 */
[----:B------:R-:W4:Y:S01]  /*00e0*/  LDG.E R5, desc[UR4][R4.64] ;  /* 0x0000000404057981 */ /* 0x000f22000c1e1900 */
[----:B---3--:R-:W-:Y:S01]  /*00f0*/  IMAD.WIDE R6, R9, 0x4, R6 ;  /* 0x0000000409067825 */ /* 0x008fe200078e0206 */
[----:B----4-:R-:W-:-:S05]  /*0100*/  IADD3 R9, PT, PT, R2, R5, RZ ;  /* 0x0000000502097210 */ /* 0x010fca0007ffe0ff */
[----:B------:R-:W-:Y:S01]  /*0110*/  STG.E desc[UR4][R6.64], R9 ;  /* 0x0000000906007986 */ /* 0x000fe2000c101904 */
[----:B------:R-:W-:Y:S05]  /*0120*/  EXIT ;  /* 0x000000000000794d */ /* 0x000fea0003800000 */
.L_x_0:
[----:B------:R-:W-:-:S00]  /*0130*/  BRA `(.L_x_0) ;  /* 0xfffffffc00fc7947 */ /* 0x000fc0000383ffff */
[----:B------:R-:W-:-:S00]  /*0140*/  NOP ;  /* 0x0000000000007918 */ /* 0x000fc00000000000 */
        /* <DEDUP_REMOVED lines=11> */
.L_x_1:


//--------------------- .nv.shared.reserved.0     --------------------------
	.section	.nv.shared.reserved.0,"aw",@nobits
	.weak		__nv_reservedSMEM_offset_0_alias
	.size		__nv_reservedSMEM_offset_0_alias, 0, 64
	.other		__nv_reservedSMEM_offset_0_alias,@"STO_CUDA_RESERVED_SHARED STV_DEFAULT"
__nv_reservedSMEM_offset_0_alias:
	.zero		0
	.zero		64


//--------------------- .nv.constant0._Z3addPiS_S_ --------------------------
	.section	.nv.constant0._Z3addPiS_S_,"a",@progbits
	.sectionflags	@""
	.align	4
.nv.constant0._Z3addPiS_S_:
	.zero		920


//--------------------- SYMBOLS --------------------------

	.type		.nv.reservedSmem.offset0,@object
	.size		.nv.reservedSmem.offset0,0x4
